//
// Generated by NVIDIA NVVM Compiler
//
// Compiler Build ID: CL-36424714
// Cuda compilation tools, release 13.0, V13.0.88
// Based on NVVM 20.0.0
//

.version 9.0
.target sm_100
.address_size 64

	// .globl	_Z25process_operations_kernelPKdS0_Pdi

.visible .entry _Z25process_operations_kernelPKdS0_Pdi(
	.param .u64 .ptr .align 1 _Z25process_operations_kernelPKdS0_Pdi_param_0,
	.param .u64 .ptr .align 1 _Z25process_operations_kernelPKdS0_Pdi_param_1,
	.param .u64 .ptr .align 1 _Z25process_operations_kernelPKdS0_Pdi_param_2,
	.param .u32 _Z25process_operations_kernelPKdS0_Pdi_param_3
)
{
	.reg .pred 	%p<3>;
	.reg .b32 	%r<7>;
	.reg .b64 	%rd<12>;
	.reg .b64 	%fd<17>;

	ld.param.u64 	%rd3, [_Z25process_operations_kernelPKdS0_Pdi_param_0];
	ld.param.u64 	%rd4, [_Z25process_operations_kernelPKdS0_Pdi_param_1];
	ld.param.u64 	%rd5, [_Z25process_operations_kernelPKdS0_Pdi_param_2];
	ld.param.u32 	%r2, [_Z25process_operations_kernelPKdS0_Pdi_param_3];
	mov.u32 	%r3, %ctaid.x;
	mov.u32 	%r4, %ntid.x;
	mov.u32 	%r5, %tid.x;
	mad.lo.s32 	%r1, %r3, %r4, %r5;
	setp.ge.s32 	%p1, %r1, %r2;
	@%p1 bra 	$L__BB0_4;
	cvta.to.global.u64 	%rd6, %rd5;
	cvta.to.global.u64 	%rd7, %rd3;
	cvta.to.global.u64 	%rd8, %rd4;
	shl.b32 	%r6, %r1, 2;
	mul.wide.s32 	%rd9, %r1, 8;
	add.s64 	%rd1, %rd7, %rd9;
	ld.global.f64 	%fd5, [%rd1];
	add.s64 	%rd10, %rd8, %rd9;
	ld.global.f64 	%fd6, [%rd10];
	add.f64 	%fd7, %fd5, %fd6;
	mul.wide.s32 	%rd11, %r6, 8;
	add.s64 	%rd2, %rd6, %rd11;
	st.global.f64 	[%rd2], %fd7;
	ld.global.f64 	%fd8, [%rd1];
	ld.global.f64 	%fd9, [%rd10];
	sub.f64 	%fd10, %fd8, %fd9;
	st.global.f64 	[%rd2+8], %fd10;
	ld.global.f64 	%fd11, [%rd1];
	ld.global.f64 	%fd12, [%rd10];
	mul.f64 	%fd13, %fd11, %fd12;
	st.global.f64 	[%rd2+16], %fd13;
	ld.global.f64 	%fd1, [%rd10];
	abs.f64 	%fd14, %fd1;
	setp.leu.f64 	%p2, %fd14, 0d3E112E0BE826D695;
	mov.f64 	%fd16, 0d0000000000000000;
	@%p2 bra 	$L__BB0_3;
	ld.global.f64 	%fd15, [%rd1];
	div.rn.f64 	%fd16, %fd15, %fd1;
$L__BB0_3:
	st.global.f64 	[%rd2+24], %fd16;
$L__BB0_4:
	ret;

}


// ===== COMPILED SASS (sm_100) =====

	.target	sm_100

	.elftype	@"ET_EXEC"


//--------------------- .note.nv.tkinfo           --------------------------
	.section	.note.nv.tkinfo,"",@"SHT_NOTE"
	.sectionflags	@"SHF_NOTE_NV_TKINFO"
	.tkinfo
        /*0018*/ 	.word	0x00000002
        /*0030*/ 	.string	""
        /*0030*/ 	.string	"ptxas"
        /*0030*/ 	.string	"Cuda compilation tools, release 13.0, V13.0.88"
        /*0030*/ 	.string	"Build cuda_13.0.r13.0/compiler.36424714_0"
        /*0030*/ 	.string	"-arch sm_100 -m 64 "



//--------------------- .note.nv.cuinfo           --------------------------
	.section	.note.nv.cuinfo,"",@"SHT_NOTE"
	.sectionflags	@"SHF_NOTE_NV_CUINFO"
        /*0018*/ 	.short	0x0002
        /*001a*/ 	.short	0x0064
        /*001c*/ 	.short	0x0082
	.zero		2


//--------------------- .nv.info                  --------------------------
	.section	.nv.info,"",@"SHT_CUDA_INFO"
	.align	4


	//----- nvinfo : EIATTR_REGCOUNT
	.align		4
        /*0000*/ 	.byte	0x04, 0x2f
        /*0002*/ 	.short	(.L_1 - .L_0)
	.align		4
.L_0:
        /*0004*/ 	.word	index@(_Z25process_operations_kernelPKdS0_Pdi)
        /*0008*/ 	.word	0x0000001a


	//----- nvinfo : EIATTR_FRAME_SIZE
	.align		4
.L_1:
        /*000c*/ 	.byte	0x04, 0x11
        /*000e*/ 	.short	(.L_3 - .L_2)
	.align		4
.L_2:
        /*0010*/ 	.word	index@($__internal_0_$__cuda_sm20_div_rn_f64_full)
        /*0014*/ 	.word	0x00000000


	//----- nvinfo : EIATTR_FRAME_SIZE
	.align		4
.L_3:
        /*0018*/ 	.byte	0x04, 0x11
        /*001a*/ 	.short	(.L_5 - .L_4)
	.align		4
.L_4:
        /*001c*/ 	.word	index@(_Z25process_operations_kernelPKdS0_Pdi)
        /*0020*/ 	.word	0x00000000


	//----- nvinfo : EIATTR_MIN_STACK_SIZE
	.align		4
.L_5:
        /*0024*/ 	.byte	0x04, 0x12
        /*0026*/ 	.short	(.L_7 - .L_6)
	.align		4
.L_6:
        /*0028*/ 	.word	index@(_Z25process_operations_kernelPKdS0_Pdi)
        /*002c*/ 	.word	0x00000000
.L_7:


//--------------------- .nv.compat                --------------------------
	.section	.nv.compat,"",@"SHT_CUDA_COMPAT_INFO"
	.align	4
        /*0000*/ 	.byte	0x02, 0x09, 0x00, 0x00, 0x02, 0x02, 0x01, 0x00, 0x02, 0x05, 0x05, 0x00, 0x03, 0x07, 0x01, 0x01
        /*0010*/ 	.byte	0x02, 0x03, 0x00, 0x00, 0x02, 0x06, 0x01, 0x00, 0x04, 0x0b, 0x08, 0x00, 0x01, 0x00, 0x00, 0x00
        /*0020*/ 	.byte	0x00, 0x00, 0x00, 0x00


//--------------------- .nv.info._Z25process_operations_kernelPKdS0_Pdi --------------------------
	.section	.nv.info._Z25process_operations_kernelPKdS0_Pdi,"",@"SHT_CUDA_INFO"
	.sectionflags	@""
	.align	4


	//----- nvinfo : EIATTR_CUDA_API_VERSION
	.align		4
        /*0000*/ 	.byte	0x04, 0x37
        /*0002*/ 	.short	(.L_9 - .L_8)
.L_8:
        /*0004*/ 	.word	0x00000082


	//----- nvinfo : EIATTR_KPARAM_INFO
	.align		4
.L_9:
        /*0008*/ 	.byte	0x04, 0x17
        /*000a*/ 	.short	(.L_11 - .L_10)
.L_10:
        /*000c*/ 	.word	0x00000000
        /*0010*/ 	.short	0x0003
        /*0012*/ 	.short	0x0018
        /*0014*/ 	.byte	0x00, 0xf0, 0x11, 0x00


	//----- nvinfo : EIATTR_KPARAM_INFO
	.align		4
.L_11:
        /*0018*/ 	.byte	0x04, 0x17
        /*001a*/ 	.short	(.L_13 - .L_12)
.L_12:
        /*001c*/ 	.word	0x00000000
        /*0020*/ 	.short	0x0002
        /*0022*/ 	.short	0x0010
        /*0024*/ 	.byte	0x00, 0xf5, 0x21, 0x00


	//----- nvinfo : EIATTR_KPARAM_INFO
	.align		4
.L_13:
        /*0028*/ 	.byte	0x04, 0x17
        /*002a*/ 	.short	(.L_15 - .L_14)
.L_14:
        /*002c*/ 	.word	0x00000000
        /*0030*/ 	.short	0x0001
        /*0032*/ 	.short	0x0008
        /*0034*/ 	.byte	0x00, 0xf5, 0x21, 0x00


	//----- nvinfo : EIATTR_KPARAM_INFO
	.align		4
.L_15:
        /*0038*/ 	.byte	0x04, 0x17
        /*003a*/ 	.short	(.L_17 - .L_16)
.L_16:
        /*003c*/ 	.word	0x00000000
        /*0040*/ 	.short	0x0000
        /*0042*/ 	.short	0x0000
        /*0044*/ 	.byte	0x00, 0xf5, 0x21, 0x00


	//----- nvinfo : EIATTR_SPARSE_MMA_MASK
	.align		4
.L_17:
        /*0048*/ 	.byte	0x03, 0x50
        /*004a*/ 	.short	0x0000


	//----- nvinfo : EIATTR_MAXREG_COUNT
	.align		4
        /*004c*/ 	.byte	0x03, 0x1b
        /*004e*/ 	.short	0x00ff


	//----- nvinfo : EIATTR_MERCURY_ISA_VERSION
	.align		4
        /*0050*/ 	.byte	0x03, 0x5f
        /*0052*/ 	.short	0x0101


	//----- nvinfo : EIATTR_VRC_CTA_INIT_COUNT
	.align		4
        /*0054*/ 	.byte	0x02, 0x4a
	.zero		1
	.zero		1


	//----- nvinfo : EIATTR_EXIT_INSTR_OFFSETS
	.align		4
        /*0058*/ 	.byte	0x04, 0x1c
        /*005a*/ 	.short	(.L_19 - .L_18)


	//   ....[0]....
.L_18:
        /*005c*/ 	.word	0x00000070


	//   ....[1]....
        /*0060*/ 	.word	0x000003c0


	//----- nvinfo : EIATTR_CRS_STACK_SIZE
	.align		4
.L_19:
        /*0064*/ 	.byte	0x04, 0x1e
        /*0066*/ 	.short	(.L_21 - .L_20)
.L_20:
        /*0068*/ 	.word	0x00000000


	//----- nvinfo : EIATTR_CBANK_PARAM_SIZE
	.align		4
.L_21:
        /*006c*/ 	.byte	0x03, 0x19
        /*006e*/ 	.short	0x001c


	//----- nvinfo : EIATTR_PARAM_CBANK
	.align		4
        /*0070*/ 	.byte	0x04, 0x0a
        /*0072*/ 	.short	(.L_23 - .L_22)
	.align		4
.L_22:
        /*0074*/ 	.word	index@(.nv.constant0._Z25process_operations_kernelPKdS0_Pdi)
        /*0078*/ 	.short	0x0380
        /*007a*/ 	.short	0x001c


	//----- nvinfo : EIATTR_SW_WAR
	.align		4
.L_23:
        /*007c*/ 	.byte	0x04, 0x36
        /*007e*/ 	.short	(.L_25 - .L_24)
.L_24:
        /*0080*/ 	.word	0x00000008
.L_25:


//--------------------- .nv.callgraph             --------------------------
	.section	.nv.callgraph,"",@"SHT_CUDA_CALLGRAPH"
	.align	4
	.sectionentsize	8
	.align		4
        /*0000*/ 	.word	0x00000000
	.align		4
        /*0004*/ 	.word	0xffffffff
	.align		4
        /*0008*/ 	.word	0x00000000
	.align		4
        /*000c*/ 	.word	0xfffffffe
	.align		4
        /*0010*/ 	.word	0x00000000
	.align		4
        /*0014*/ 	.word	0xfffffffd
	.align		4
        /*0018*/ 	.word	0x00000000
	.align		4
        /*001c*/ 	.word	0xfffffffc


//--------------------- .text._Z25process_operations_kernelPKdS0_Pdi --------------------------
	.section	.text._Z25process_operations_kernelPKdS0_Pdi,"ax",@progbits
	.align	128
        .global         _Z25process_operations_kernelPKdS0_Pdi
        .type           _Z25process_operations_kernelPKdS0_Pdi,@function
        .size           _Z25process_operations_kernelPKdS0_Pdi,(.L_x_10 - _Z25process_operations_kernelPKdS0_Pdi)
        .other          _Z25process_operations_kernelPKdS0_Pdi,@"STO_CUDA_ENTRY STV_DEFAULT"
_Z25process_operations_kernelPKdS0_Pdi:
.text._Z25process_operations_kernelPKdS0_Pdi:
[----:B------:R-:W-:Y:S01]  /*0000*/  LDC R1, c[0x0][0x37c] ;  /* 0x0000df00ff017b82 */ /* 0x000fe20000000800 */
[----:B------:R-:W0:Y:S07]  /*0010*/  S2R R0, SR_TID.X ;  /* 0x0000000000007919 */ /* 0x000e2e0000002100 */
[----:B------:R-:W0:Y:S01]  /*0020*/  S2UR UR4, SR_CTAID.X ;  /* 0x00000000000479c3 */ /* 0x000e220000002500 */
[----:B------:R-:W1:Y:S07]  /*0030*/  LDCU UR5, c[0x0][0x398] ;  /* 0x00007300ff0577ac */ /* 0x000e6e0008000800 */
[----:B------:R-:W0:Y:S02]  /*0040*/  LDC R11, c[0x0][0x360] ;  /* 0x0000d800ff0b7b82 */ /* 0x000e240000000800 */
[----:B0-----:R-:W-:-:S05]  /*0050*/  IMAD R11, R11, UR4, R0 ;  /* 0x000000040b0b7c24 */ /* 0x001fca000f8e0200 */
[----:B-1----:R-:W-:-:S13]  /*0060*/  ISETP.GE.AND P0, PT, R11, UR5, PT ;  /* 0x000000050b007c0c */ /* 0x002fda000bf06270 */
[----:B------:R-:W-:Y:S05]  /*0070*/  @P0 EXIT ;  /* 0x000000000000094d */ /* 0x000fea0003800000 */
[----:B------:R-:W0:Y:S01]  /*0080*/  LDC.64 R8, c[0x0][0x380] ;  /* 0x0000e000ff087b82 */ /* 0x000e220000000a00 */
[----:B------:R-:W1:Y:S07]  /*0090*/  LDCU.64 UR4, c[0x0][0x358] ;  /* 0x00006b00ff0477ac */ /* 0x000e6e0008000a00 */
[----:B------:R-:W2:Y:S08]  /*00a0*/  LDC.64 R2, c[0x0][0x388] ;  /* 0x0000e200ff027b82 */ /* 0x000eb00000000a00 */
[----:B------:R-:W3:Y:S01]  /*00b0*/  LDC.64 R12, c[0x0][0x390] ;  /* 0x0000e400ff0c7b82 */ /* 0x000ee20000000a00 */
[----:B0-----:R-:W-:-:S05]  /*00c0*/  IMAD.WIDE R8, R11, 0x8, R8 ;  /* 0x000000080b087825 */ /* 0x001fca00078e0208 */
[----:B-1----:R-:W4:Y:S01]  /*00d0*/  LDG.E.64 R4, desc[UR4][R8.64] ;  /* 0x0000000408047981 */ /* 0x002f22000c1e1b00 */
[----:B--2---:R-:W-:-:S05]  /*00e0*/  IMAD.WIDE R2, R11, 0x8, R2 ;  /* 0x000000080b027825 */ /* 0x004fca00078e0202 */
[----:B------:R-:W4:Y:S01]  /*00f0*/  LDG.E.64 R6, desc[UR4][R2.64] ;  /* 0x0000000402067981 */ /* 0x000f22000c1e1b00 */
[----:B------:R-:W-:Y:S01]  /*0100*/  IMAD.SHL.U32 R15, R11, 0x4, RZ ;  /* 0x000000040b0f7824 */ /* 0x000fe200078e00ff */
[----:B----4-:R-:W-:-:S03]  /*0110*/  DADD R10, R4, R6 ;  /* 0x00000000040a7229 */ /* 0x010fc60000000006 */
[----:B---3--:R-:W-:-:S05]  /*0120*/  IMAD.WIDE R4, R15, 0x8, R12 ;  /* 0x000000080f047825 */ /* 0x008fca00078e020c */
[----:B------:R0:W-:Y:S04]  /*0130*/  STG.E.64 desc[UR4][R4.64], R10 ;  /* 0x0000000a04007986 */ /* 0x0001e8000c101b04 */
[----:B------:R-:W2:Y:S04]  /*0140*/  LDG.E.64 R6, desc[UR4][R8.64] ;  /* 0x0000000408067981 */ /* 0x000ea8000c1e1b00 */
[----:B------:R-:W2:Y:S02]  /*0150*/  LDG.E.64 R12, desc[UR4][R2.64] ;  /* 0x00000004020c7981 */ /* 0x000ea4000c1e1b00 */
[----:B--2---:R-:W-:-:S07]  /*0160*/  DADD R12, R6, -R12 ;  /* 0x00000000060c7229 */ /* 0x004fce000000080c */
[----:B------:R1:W-:Y:S04]  /*0170*/  STG.E.64 desc[UR4][R4.64+0x8], R12 ;  /* 0x0000080c04007986 */ /* 0x0003e8000c101b04 */
[----:B------:R-:W2:Y:S04]  /*0180*/  LDG.E.64 R6, desc[UR4][R8.64] ;  /* 0x0000000408067981 */ /* 0x000ea8000c1e1b00 */
[----:B------:R-:W2:Y:S02]  /*0190*/  LDG.E.64 R14, desc[UR4][R2.64] ;  /* 0x00000004020e7981 */ /* 0x000ea4000c1e1b00 */
[----:B--2---:R-:W-:-:S07]  /*01a0*/  DMUL R14, R6, R14 ;  /* 0x0000000e060e7228 */ /* 0x004fce0000000000 */
[----:B------:R1:W-:Y:S04]  /*01b0*/  STG.E.64 desc[UR4][R4.64+0x10], R14 ;  /* 0x0000100e04007986 */ /* 0x0003e8000c101b04 */
[----:B------:R-:W2:Y:S01]  /*01c0*/  LDG.E.64 R6, desc[UR4][R2.64] ;  /* 0x0000000402067981 */ /* 0x000ea2000c1e1b00 */
[----:B------:R-:W-:Y:S01]  /*01d0*/  UMOV UR6, 0xe826d695 ;  /* 0xe826d69500067882 */ /* 0x000fe20000000000 */
[----:B------:R-:W-:Y:S01]  /*01e0*/  UMOV UR7, 0x3e112e0b ;  /* 0x3e112e0b00077882 */ /* 0x000fe20000000000 */
[----:B------:R-:W-:Y:S01]  /*01f0*/  BSSY.RECONVERGENT B0, `(.L_x_0) ;  /* 0x000001b000007945 */ /* 0x000fe20003800200 */
[----:B0-----:R-:W-:Y:S01]  /*0200*/  CS2R R10, SRZ ;  /* 0x00000000000a7805 */ /* 0x001fe2000001ff00 */
[----:B--2---:R-:W-:-:S14]  /*0210*/  DSETP.GT.AND P0, PT, |R6|, UR6, PT ;  /* 0x0000000606007e2a */ /* 0x004fdc000bf04200 */
[----:B-1----:R-:W-:Y:S05]  /*0220*/  @!P0 BRA `(.L_x_1) ;  /* 0x00000000005c8947 */ /* 0x002fea0003800000 */
[----:B------:R-:W2:Y:S01]  /*0230*/  LDG.E.64 R8, desc[UR4][R8.64] ;  /* 0x0000000408087981 */ /* 0x000ea2000c1e1b00 */
[----:B------:R-:W0:Y:S01]  /*0240*/  MUFU.RCP64H R3, R7 ;  /* 0x0000000700037308 */ /* 0x000e220000001800 */
[----:B------:R-:W-:Y:S01]  /*0250*/  IMAD.MOV.U32 R2, RZ, RZ, 0x1 ;  /* 0x00000001ff027424 */ /* 0x000fe200078e00ff */
[----:B------:R-:W-:Y:S05]  /*0260*/  BSSY.RECONVERGENT B1, `(.L_x_2) ;  /* 0x0000011000017945 */ /* 0x000fea0003800200 */
[----:B0-----:R-:W-:-:S08]  /*0270*/  DFMA R10, -R6, R2, 1 ;  /* 0x3ff00000060a742b */ /* 0x001fd00000000102 */
[----:B------:R-:W-:-:S08]  /*0280*/  DFMA R10, R10, R10, R10 ;  /* 0x0000000a0a0a722b */ /* 0x000fd0000000000a */
[----:B------:R-:W-:-:S08]  /*0290*/  DFMA R10, R2, R10, R2 ;  /* 0x0000000a020a722b */ /* 0x000fd00000000002 */
[----:B------:R-:W-:-:S08]  /*02a0*/  DFMA R2, -R6, R10, 1 ;  /* 0x3ff000000602742b */ /* 0x000fd0000000010a */
[----:B------:R-:W-:-:S08]  /*02b0*/  DFMA R2, R10, R2, R10 ;  /* 0x000000020a02722b */ /* 0x000fd0000000000a */
[----:B--2---:R-:W-:Y:S01]  /*02c0*/  DMUL R10, R8, R2 ;  /* 0x00000002080a7228 */ /* 0x004fe20000000000 */
[----:B------:R-:W-:-:S07]  /*02d0*/  FSETP.GEU.AND P1, PT, |R9|, 6.5827683646048100446e-37, PT ;  /* 0x036000000900780b */ /* 0x000fce0003f2e200 */
[----:B------:R-:W-:-:S08]  /*02e0*/  DFMA R12, -R6, R10, R8 ;  /* 0x0000000a060c722b */ /* 0x000fd00000000108 */
[----:B------:R-:W-:-:S10]  /*02f0*/  DFMA R2, R2, R12, R10 ;  /* 0x0000000c0202722b */ /* 0x000fd4000000000a */
[----:B------:R-:W-:-:S05]  /*0300*/  FFMA R0, RZ, R7, R3 ;  /* 0x00000007ff007223 */ /* 0x000fca0000000003 */
[----:B------:R-:W-:-:S13]  /*0310*/  FSETP.GT.AND P0, PT, |R0|, 1.469367938527859385e-39, PT ;  /* 0x001000000000780b */ /* 0x000fda0003f04200 */
[----:B------:R-:W-:Y:S05]  /*0320*/  @P0 BRA P1, `(.L_x_3) ;  /* 0x0000000000100947 */ /* 0x000fea0000800000 */
[----:B------:R-:W-:-:S07]  /*0330*/  MOV R0, 0x350 ;  /* 0x0000035000007802 */ /* 0x000fce0000000f00 */
[----:B------:R-:W-:Y:S05]  /*0340*/  CALL.REL.NOINC `($__internal_0_$__cuda_sm20_div_rn_f64_full) ;  /* 0x0000000000207944 */ /* 0x000fea0003c00000 */
[----:B------:R-:W-:Y:S02]  /*0350*/  IMAD.MOV.U32 R2, RZ, RZ, R12 ;  /* 0x000000ffff027224 */ /* 0x000fe400078e000c */
[----:B------:R-:W-:-:S07]  /*0360*/  IMAD.MOV.U32 R3, RZ, RZ, R13 ;  /* 0x000000ffff037224 */ /* 0x000fce00078e000d */
.L_x_3:
[----:B------:R-:W-:Y:S05]  /*0370*/  BSYNC.RECONVERGENT B1 ;  /* 0x0000000000017941 */ /* 0x000fea0003800200 */
.L_x_2:
[----:B------:R-:W-:Y:S02]  /*0380*/  IMAD.MOV.U32 R10, RZ, RZ, R2 ;  /* 0x000000ffff0a7224 */ /* 0x000fe400078e0002 */
[----:B------:R-:W-:-:S07]  /*0390*/  IMAD.MOV.U32 R11, RZ, RZ, R3 ;  /* 0x000000ffff0b7224 */ /* 0x000fce00078e0003 */
.L_x_1:
[----:B------:R-:W-:Y:S05]  /*03a0*/  BSYNC.RECONVERGENT B0 ;  /* 0x0000000000007941 */ /* 0x000fea0003800200 */
.L_x_0:
[----:B------:R-:W-:Y:S01]  /*03b0*/  STG.E.64 desc[UR4][R4.64+0x18], R10 ;  /* 0x0000180a04007986 */ /* 0x000fe2000c101b04 */
[----:B------:R-:W-:Y:S05]  /*03c0*/  EXIT ;  /* 0x000000000000794d */ /* 0x000fea0003800000 */
        .weak           $__internal_0_$__cuda_sm20_div_rn_f64_full
        .type           $__internal_0_$__cuda_sm20_div_rn_f64_full,@function
        .size           $__internal_0_$__cuda_sm20_div_rn_f64_full,(.L_x_10 - $__internal_0_$__cuda_sm20_div_rn_f64_full)
$__internal_0_$__cuda_sm20_div_rn_f64_full:
[C---:B------:R-:W-:Y:S01]  /*03d0*/  FSETP.GEU.AND P0, PT, |R7|.reuse, 1.469367938527859385e-39, PT ;  /* 0x001000000700780b */ /* 0x040fe20003f0e200 */
[----:B------:R-:W-:Y:S01]  /*03e0*/  IMAD.MOV.U32 R16, RZ, RZ, 0x1 ;  /* 0x00000001ff107424 */ /* 0x000fe200078e00ff */
[----:B------:R-:W-:Y:S01]  /*03f0*/  LOP3.LUT R2, R7, 0x800fffff, RZ, 0xc0, !PT ;  /* 0x800fffff07027812 */ /* 0x000fe200078ec0ff */
[----:B------:R-:W-:Y:S01]  /*0400*/  BSSY.RECONVERGENT B2, `(.L_x_4) ;  /* 0x0000055000027945 */ /* 0x000fe20003800200 */
[C---:B------:R-:W-:Y:S02]  /*0410*/  FSETP.GEU.AND P2, PT, |R9|.reuse, 1.469367938527859385e-39, PT ;  /* 0x001000000900780b */ /* 0x040fe40003f4e200 */
[----:B------:R-:W-:Y:S01]  /*0420*/  LOP3.LUT R3, R2, 0x3ff00000, RZ, 0xfc, !PT ;  /* 0x3ff0000002037812 */ /* 0x000fe200078efcff */
[----:B------:R-:W-:Y:S01]  /*0430*/  IMAD.MOV.U32 R2, RZ, RZ, R6 ;  /* 0x000000ffff027224 */ /* 0x000fe200078e0006 */
[----:B------:R-:W-:Y:S02]  /*0440*/  LOP3.LUT R12, R9, 0x7ff00000, RZ, 0xc0, !PT ;  /* 0x7ff00000090c7812 */ /* 0x000fe400078ec0ff */
[----:B------:R-:W-:-:S03]  /*0450*/  LOP3.LUT R15, R7, 0x7ff00000, RZ, 0xc0, !PT ;  /* 0x7ff00000070f7812 */ /* 0x000fc600078ec0ff */
[----:B------:R-:W-:Y:S01]  /*0460*/  @!P0 DMUL R2, R6, 8.98846567431157953865e+307 ;  /* 0x7fe0000006028828 */ /* 0x000fe20000000000 */
[----:B------:R-:W-:-:S03]  /*0470*/  ISETP.GE.U32.AND P1, PT, R12, R15, PT ;  /* 0x0000000f0c00720c */ /* 0x000fc60003f26070 */
[----:B------:R-:W-:Y:S01]  /*0480*/  @!P2 LOP3.LUT R13, R7, 0x7ff00000, RZ, 0xc0, !PT ;  /* 0x7ff00000070da812 */ /* 0x000fe200078ec0ff */
[----:B------:R-:W-:Y:S01]  /*0490*/  @!P2 IMAD.MOV.U32 R18, RZ, RZ, RZ ;  /* 0x000000ffff12a224 */ /* 0x000fe200078e00ff */
[----:B------:R-:W0:Y:S02]  /*04a0*/  MUFU.RCP64H R17, R3 ;  /* 0x0000000300117308 */ /* 0x000e240000001800 */
[----:B------:R-:W-:Y:S01]  /*04b0*/  @!P2 ISETP.GE.U32.AND P3, PT, R12, R13, PT ;  /* 0x0000000d0c00a20c */ /* 0x000fe20003f66070 */
[----:B------:R-:W-:-:S05]  /*04c0*/  IMAD.MOV.U32 R13, RZ, RZ, 0x1ca00000 ;  /* 0x1ca00000ff0d7424 */ /* 0x000fca00078e00ff */
[----:B------:R-:W-:-:S04]  /*04d0*/  @!P2 SEL R19, R13, 0x63400000, !P3 ;  /* 0x634000000d13a807 */ /* 0x000fc80005800000 */
[----:B------:R-:W-:-:S04]  /*04e0*/  @!P2 LOP3.LUT R19, R19, 0x80000000, R9, 0xf8, !PT ;  /* 0x800000001313a812 */ /* 0x000fc800078ef809 */
[----:B------:R-:W-:Y:S01]  /*04f0*/  @!P2 LOP3.LUT R19, R19, 0x100000, RZ, 0xfc, !PT ;  /* 0x001000001313a812 */ /* 0x000fe200078efcff */
[----:B0-----:R-:W-:-:S08]  /*0500*/  DFMA R10, R16, -R2, 1 ;  /* 0x3ff00000100a742b */ /* 0x001fd00000000802 */
[----:B------:R-:W-:-:S08]  /*0510*/  DFMA R10, R10, R10, R10 ;  /* 0x0000000a0a0a722b */ /* 0x000fd0000000000a */
[----:B------:R-:W-:Y:S01]  /*0520*/  DFMA R16, R16, R10, R16 ;  /* 0x0000000a1010722b */ /* 0x000fe20000000010 */
[----:B------:R-:W-:Y:S01]  /*0530*/  SEL R11, R13, 0x63400000, !P1 ;  /* 0x634000000d0b7807 */ /* 0x000fe20004800000 */
[----:B------:R-:W-:-:S03]  /*0540*/  IMAD.MOV.U32 R10, RZ, RZ, R8 ;  /* 0x000000ffff0a7224 */ /* 0x000fc600078e0008 */
[----:B------:R-:W-:-:S03]  /*0550*/  LOP3.LUT R11, R11, 0x800fffff, R9, 0xf8, !PT ;  /* 0x800fffff0b0b7812 */ /* 0x000fc600078ef809 */
[----:B------:R-:W-:-:S03]  /*0560*/  DFMA R20, R16, -R2, 1 ;  /* 0x3ff000001014742b */ /* 0x000fc60000000802 */
[----:B------:R-:W-:-:S05]  /*0570*/  @!P2 DFMA R10, R10, 2, -R18 ;  /* 0x400000000a0aa82b */ /* 0x000fca0000000812 */
[----:B------:R-:W-:Y:S01]  /*0580*/  DFMA R16, R16, R20, R16 ;  /* 0x000000141010722b */ /* 0x000fe20000000010 */
[----:B------:R-:W-:Y:S02]  /*0590*/  IMAD.MOV.U32 R21, RZ, RZ, R12 ;  /* 0x000000ffff157224 */ /* 0x000fe400078e000c */
[----:B------:R-:W-:Y:S01]  /*05a0*/  IMAD.MOV.U32 R20, RZ, RZ, R15 ;  /* 0x000000ffff147224 */ /* 0x000fe200078e000f */
[----:B------:R-:W-:Y:S02]  /*05b0*/  @!P0 LOP3.LUT R20, R3, 0x7ff00000, RZ, 0xc0, !PT ;  /* 0x7ff0000003148812 */ /* 0x000fe400078ec0ff */
[----:B------:R-:W-:Y:S02]  /*05c0*/  @!P2 LOP3.LUT R21, R11, 0x7ff00000, RZ, 0xc0, !PT ;  /* 0x7ff000000b15a812 */ /* 0x000fe400078ec0ff */
[----:B------:R-:W-:Y:S01]  /*05d0*/  DMUL R18, R16, R10 ;  /* 0x0000000a10127228 */ /* 0x000fe20000000000 */
[----:B------:R-:W-:Y:S02]  /*05e0*/  VIADD R23, R20, 0xffffffff ;  /* 0xffffffff14177836 */ /* 0x000fe40000000000 */
[----:B------:R-:W-:-:S05]  /*05f0*/  VIADD R22, R21, 0xffffffff ;  /* 0xffffffff15167836 */ /* 0x000fca0000000000 */
[----:B------:R-:W-:Y:S01]  /*0600*/  DFMA R14, R18, -R2, R10 ;  /* 0x80000002120e722b */ /* 0x000fe2000000000a */
[----:B------:R-:W-:-:S04]  /*0610*/  ISETP.GT.U32.AND P0, PT, R22, 0x7feffffe, PT ;  /* 0x7feffffe1600780c */ /* 0x000fc80003f04070 */
[----:B------:R-:W-:-:S03]  /*0620*/  ISETP.GT.U32.OR P0, PT, R23, 0x7feffffe, P0 ;  /* 0x7feffffe1700780c */ /* 0x000fc60000704470 */
[----:B------:R-:W-:-:S10]  /*0630*/  DFMA R14, R16, R14, R18 ;  /* 0x0000000e100e722b */ /* 0x000fd40000000012 */
[----:B------:R-:W-:Y:S05]  /*0640*/  @P0 BRA `(.L_x_5) ;  /* 0x00000000006c0947 */ /* 0x000fea0003800000 */
[----:B------:R-:W-:-:S04]  /*0650*/  LOP3.LUT R9, R7, 0x7ff00000, RZ, 0xc0, !PT ;  /* 0x7ff0000007097812 */ /* 0x000fc800078ec0ff */
[CC--:B------:R-:W-:Y:S02]  /*0660*/  VIADDMNMX R8, R12.reuse, -R9.reuse, 0xb9600000, !PT ;  /* 0xb96000000c087446 */ /* 0x0c0fe40007800909 */
[----:B------:R-:W-:Y:S02]  /*0670*/  ISETP.GE.U32.AND P0, PT, R12, R9, PT ;  /* 0x000000090c00720c */ /* 0x000fe40003f06070 */
[----:B------:R-:W-:Y:S02]  /*0680*/  VIMNMX R8, PT, PT, R8, 0x46a00000, PT ;  /* 0x46a0000008087848 */ /* 0x000fe40003fe0100 */
[----:B------:R-:W-:-:S05]  /*0690*/  SEL R13, R13, 0x63400000, !P0 ;  /* 0x634000000d0d7807 */ /* 0x000fca0004000000 */
[----:B------:R-:W-:Y:S02]  /*06a0*/  IMAD.IADD R16, R8, 0x1, -R13 ;  /* 0x0000000108107824 */ /* 0x000fe400078e0a0d */
[----:B------:R-:W-:Y:S02]  /*06b0*/  IMAD.MOV.U32 R8, RZ, RZ, RZ ;  /* 0x000000ffff087224 */ /* 0x000fe400078e00ff */
[----:B------:R-:W-:-:S06]  /*06c0*/  VIADD R9, R16, 0x7fe00000 ;  /* 0x7fe0000010097836 */ /* 0x000fcc0000000000 */
[----:B------:R-:W-:-:S10]  /*06d0*/  DMUL R12, R14, R8 ;  /* 0x000000080e0c7228 */ /* 0x000fd40000000000 */
[----:B------:R-:W-:-:S13]  /*06e0*/  FSETP.GTU.AND P0, PT, |R13|, 1.469367938527859385e-39, PT ;  /* 0x001000000d00780b */ /* 0x000fda0003f0c200 */
[----:B------:R-:W-:Y:S05]  /*06f0*/  @P0 BRA `(.L_x_6) ;  /* 0x0000000000940947 */ /* 0x000fea0003800000 */
[----:B------:R-:W-:Y:S01]  /*0700*/  DFMA R2, R14, -R2, R10 ;  /* 0x800000020e02722b */ /* 0x000fe2000000000a */
[----:B------:R-:W-:-:S09]  /*0710*/  IMAD.MOV.U32 R8, RZ, RZ, RZ ;  /* 0x000000ffff087224 */ /* 0x000fd200078e00ff */
[C---:B------:R-:W-:Y:S02]  /*0720*/  FSETP.NEU.AND P0, PT, R3.reuse, RZ, PT ;  /* 0x000000ff0300720b */ /* 0x040fe40003f0d000 */
[----:B------:R-:W-:-:S04]  /*0730*/  LOP3.LUT R7, R3, 0x80000000, R7, 0x48, !PT ;  /* 0x8000000003077812 */ /* 0x000fc800078e4807 */
[----:B------:R-:W-:-:S07]  /*0740*/  LOP3.LUT R9, R7, R9, RZ, 0xfc, !PT ;  /* 0x0000000907097212 */ /* 0x000fce00078efcff */
[----:B------:R-:W-:Y:S05]  /*0750*/  @!P0 BRA `(.L_x_6) ;  /* 0x00000000007c8947 */ /* 0x000fea0003800000 */
[----:B------:R-:W-:Y:S01]  /*0760*/  IMAD.MOV R3, RZ, RZ, -R16 ;  /* 0x000000ffff037224 */ /* 0x000fe200078e0a10 */
[----:B------:R-:W-:Y:S01]  /*0770*/  DMUL.RP R8, R14, R8 ;  /* 0x000000080e087228 */ /* 0x000fe20000008000 */
[----:B------:R-:W-:-:S06]  /*0780*/  IMAD.MOV.U32 R2, RZ, RZ, RZ ;  /* 0x000000ffff027224 */ /* 0x000fcc00078e00ff */
[----:B------:R-:W-:-:S03]  /*0790*/  DFMA R2, R12, -R2, R14 ;  /* 0x800000020c02722b */ /* 0x000fc6000000000e */
[----:B------:R-:W-:-:S03]  /*07a0*/  LOP3.LUT R7, R9, R7, RZ, 0x3c, !PT ;  /* 0x0000000709077212 */ /* 0x000fc600078e3cff */
[----:B------:R-:W-:-:S04]  /*07b0*/  IADD3 R2, PT, PT, -R16, -0x43300000, RZ ;  /* 0xbcd0000010027810 */ /* 0x000fc80007ffe1ff */
[----:B------:R-:W-:-:S04]  /*07c0*/  FSETP.NEU.AND P0, PT, |R3|, R2, PT ;  /* 0x000000020300720b */ /* 0x000fc80003f0d200 */
[----:B------:R-:W-:Y:S02]  /*07d0*/  FSEL R12, R8, R12, !P0 ;  /* 0x0000000c080c7208 */ /* 0x000fe40004000000 */
[----:B------:R-:W-:Y:S01]  /*07e0*/  FSEL R13, R7, R13, !P0 ;  /* 0x0000000d070d7208 */ /* 0x000fe20004000000 */
[----:B------:R-:W-:Y:S06]  /*07f0*/  BRA `(.L_x_6) ;  /* 0x0000000000547947 */ /* 0x000fec0003800000 */
.L_x_5:
[----:B------:R-:W-:-:S14]  /*0800*/  DSETP.NAN.AND P0, PT, R8, R8, PT ;  /* 0x000000080800722a */ /* 0x000fdc0003f08000 */
[----:B------:R-:W-:Y:S05]  /*0810*/  @P0 BRA `(.L_x_7) ;  /* 0x0000000000440947 */ /* 0x000fea0003800000 */
[----:B------:R-:W-:-:S14]  /*0820*/  DSETP.NAN.AND P0, PT, R6, R6, PT ;  /* 0x000000060600722a */ /* 0x000fdc0003f08000 */
[----:B------:R-:W-:Y:S05]  /*0830*/  @P0 BRA `(.L_x_8) ;  /* 0x0000000000300947 */ /* 0x000fea0003800000 */
[----:B------:R-:W-:Y:S01]  /*0840*/  ISETP.NE.AND P0, PT, R21, R20, PT ;  /* 0x000000141500720c */ /* 0x000fe20003f05270 */
[----:B------:R-:W-:Y:S02]  /*0850*/  IMAD.MOV.U32 R12, RZ, RZ, 0x0 ;  /* 0x00000000ff0c7424 */ /* 0x000fe400078e00ff */
[----:B------:R-:W-:-:S10]  /*0860*/  IMAD.MOV.U32 R13, RZ, RZ, -0x80000 ;  /* 0xfff80000ff0d7424 */ /* 0x000fd400078e00ff */
[----:B------:R-:W-:Y:S05]  /*0870*/  @!P0 BRA `(.L_x_6) ;  /* 0x0000000000348947 */ /* 0x000fea0003800000 */
[----:B------:R-:W-:Y:S02]  /*0880*/  ISETP.NE.AND P0, PT, R21, 0x7ff00000, PT ;  /* 0x7ff000001500780c */ /* 0x000fe40003f05270 */
[----:B------:R-:W-:Y:S02]  /*0890*/  LOP3.LUT R13, R9, 0x80000000, R7, 0x48, !PT ;  /* 0x80000000090d7812 */ /* 0x000fe400078e4807 */
[----:B------:R-:W-:-:S13]  /*08a0*/  ISETP.EQ.OR P0, PT, R20, RZ, !P0 ;  /* 0x000000ff1400720c */ /* 0x000fda0004702670 */
[----:B------:R-:W-:Y:S01]  /*08b0*/  @P0 LOP3.LUT R2, R13, 0x7ff00000, RZ, 0xfc, !PT ;  /* 0x7ff000000d020812 */ /* 0x000fe200078efcff */
[----:B------:R-:W-:Y:S02]  /*08c0*/  @!P0 IMAD.MOV.U32 R12, RZ, RZ, RZ ;  /* 0x000000ffff0c8224 */ /* 0x000fe400078e00ff */
[----:B------:R-:W-:Y:S02]  /*08d0*/  @P0 IMAD.MOV.U32 R12, RZ, RZ, RZ ;  /* 0x000000ffff0c0224 */ /* 0x000fe400078e00ff */
[----:B------:R-:W-:Y:S01]  /*08e0*/  @P0 IMAD.MOV.U32 R13, RZ, RZ, R2 ;  /* 0x000000ffff0d0224 */ /* 0x000fe200078e0002 */
[----:B------:R-:W-:Y:S06]  /*08f0*/  BRA `(.L_x_6) ;  /* 0x0000000000147947 */ /* 0x000fec0003800000 */
.L_x_8:
[----:B------:R-:W-:Y:S01]  /*0900*/  LOP3.LUT R13, R7, 0x80000, RZ, 0xfc, !PT ;  /* 0x00080000070d7812 */ /* 0x000fe200078efcff */
[----:B------:R-:W-:Y:S01]  /*0910*/  IMAD.MOV.U32 R12, RZ, RZ, R6 ;  /* 0x000000ffff0c7224 */ /* 0x000fe200078e0006 */
[----:B------:R-:W-:Y:S06]  /*0920*/  BRA `(.L_x_6) ;  /* 0x0000000000087947 */ /* 0x000fec0003800000 */
.L_x_7:
[----:B------:R-:W-:Y:S01]  /*0930*/  LOP3.LUT R13, R9, 0x80000, RZ, 0xfc, !PT ;  /* 0x00080000090d7812 */ /* 0x000fe200078efcff */
[----:B------:R-:W-:-:S07]  /*0940*/  IMAD.MOV.U32 R12, RZ, RZ, R8 ;  /* 0x000000ffff0c7224 */ /* 0x000fce00078e0008 */
.L_x_6:
[----:B------:R-:W-:Y:S05]  /*0950*/  BSYNC.RECONVERGENT B2 ;  /* 0x0000000000027941 */ /* 0x000fea0003800200 */
.L_x_4:
[----:B------:R-:W-:Y:S02]  /*0960*/  IMAD.MOV.U32 R2, RZ, RZ, R0 ;  /* 0x000000ffff027224 */ /* 0x000fe400078e0000 */
[----:B------:R-:W-:-:S04]  /*0970*/  IMAD.MOV.U32 R3, RZ, RZ, 0x0 ;  /* 0x00000000ff037424 */ /* 0x000fc800078e00ff */
[----:B------:R-:W-:Y:S05]  /*0980*/  RET.REL.NODEC R2 `(_Z25process_operations_kernelPKdS0_Pdi) ;  /* 0xfffffff4029c7950 */ /* 0x000fea0003c3ffff */
.L_x_9:
[----:B------:R-:W-:-:S00]  /*0990*/  BRA `(.L_x_9) ;  /* 0xfffffffc00fc7947 */ /* 0x000fc0000383ffff */
[----:B------:R-:W-:-:S00]  /*09a0*/  NOP ;  /* 0x0000000000007918 */ /* 0x000fc00000000000 */
        /* <DEDUP_REMOVED lines=13> */
.L_x_10:


//--------------------- .nv.shared.reserved.0     --------------------------
	.section	.nv.shared.reserved.0,"aw",@nobits
	.weak		__nv_reservedSMEM_offset_0_alias
	.size		__nv_reservedSMEM_offset_0_alias, 0, 64
	.other		__nv_reservedSMEM_offset_0_alias,@"STO_CUDA_RESERVED_SHARED STV_DEFAULT"
__nv_reservedSMEM_offset_0_alias:
	.zero		0
	.zero		64


//--------------------- .nv.constant0._Z25process_operations_kernelPKdS0_Pdi --------------------------
	.section	.nv.constant0._Z25process_operations_kernelPKdS0_Pdi,"a",@progbits
	.sectionflags	@""
	.align	4
.nv.constant0._Z25process_operations_kernelPKdS0_Pdi:
	.zero		924


//--------------------- SYMBOLS --------------------------

	.type		.nv.reservedSmem.offset0,@object
	.size		.nv.reservedSmem.offset0,0x4
